//
// Generated by NVIDIA NVVM Compiler
//
// Compiler Build ID: CL-36424714
// Cuda compilation tools, release 13.0, V13.0.88
// Based on NVVM 20.0.0
//

.version 9.0
.target sm_100
.address_size 64

	// .globl	_Z11hello_worldv
.extern .func  (.param .b32 func_retval0) vprintf
(
	.param .b64 vprintf_param_0,
	.param .b64 vprintf_param_1
)
;
.global .align 1 .b8 $str[29] = {98, 108, 111, 99, 107, 32, 105, 100, 120, 58, 37, 100, 32, 116, 104, 114, 101, 97, 100, 32, 105, 100, 120, 58, 32, 37, 100, 10};
.global .align 1 .b8 $str$1[33] = {71, 80, 85, 32, 116, 104, 114, 101, 97, 100, 32, 105, 100, 120, 58, 32, 37, 100, 32, 72, 101, 108, 108, 111, 32, 119, 111, 114, 108, 100, 33, 10};

.visible .entry _Z11hello_worldv()
{
	.local .align 8 .b8 	__local_depot0[8];
	.reg .b64 	%SP;
	.reg .b64 	%SPL;
	.reg .pred 	%p<2>;
	.reg .b32 	%r<8>;
	.reg .b64 	%rd<8>;

	mov.u64 	%SPL, __local_depot0;
	cvta.local.u64 	%SP, %SPL;
	add.u64 	%rd2, %SP, 0;
	add.u64 	%rd1, %SPL, 0;
	mov.u32 	%r1, %ctaid.x;
	mov.u32 	%r2, %tid.x;
	st.local.v2.u32 	[%rd1], {%r1, %r2};
	mov.u64 	%rd3, $str;
	cvta.global.u64 	%rd4, %rd3;
	{ // callseq 0, 0
	.param .b64 param0;
	st.param.b64 	[param0], %rd4;
	.param .b64 param1;
	st.param.b64 	[param1], %rd2;
	.param .b32 retval0;
	call.uni (retval0), 
	vprintf, 
	(
	param0, 
	param1
	);
	ld.param.b32 	%r3, [retval0];
	} // callseq 0
	setp.ne.s32 	%p1, %r2, 0;
	@%p1 bra 	$L__BB0_2;
	mov.b32 	%r5, 0;
	st.local.u32 	[%rd1], %r5;
	mov.u64 	%rd5, $str$1;
	cvta.global.u64 	%rd6, %rd5;
	{ // callseq 1, 0
	.param .b64 param0;
	st.param.b64 	[param0], %rd6;
	.param .b64 param1;
	st.param.b64 	[param1], %rd2;
	.param .b32 retval0;
	call.uni (retval0), 
	vprintf, 
	(
	param0, 
	param1
	);
	ld.param.b32 	%r6, [retval0];
	} // callseq 1
$L__BB0_2:
	ret;

}


// ===== COMPILED SASS (sm_100) =====

	.target	sm_100

	.elftype	@"ET_EXEC"


//--------------------- .note.nv.tkinfo           --------------------------
	.section	.note.nv.tkinfo,"",@"SHT_NOTE"
	.sectionflags	@"SHF_NOTE_NV_TKINFO"
	.tkinfo
        /*0018*/ 	.word	0x00000002
        /*0030*/ 	.string	""
        /*0030*/ 	.string	"ptxas"
        /*0030*/ 	.string	"Cuda compilation tools, release 13.0, V13.0.88"
        /*0030*/ 	.string	"Build cuda_13.0.r13.0/compiler.36424714_0"
        /*0030*/ 	.string	"-arch sm_100 -m 64 "



//--------------------- .note.nv.cuinfo           --------------------------
	.section	.note.nv.cuinfo,"",@"SHT_NOTE"
	.sectionflags	@"SHF_NOTE_NV_CUINFO"
        /*0018*/ 	.short	0x0002
        /*001a*/ 	.short	0x0064
        /*001c*/ 	.short	0x0082
	.zero		2


//--------------------- .nv.info                  --------------------------
	.section	.nv.info,"",@"SHT_CUDA_INFO"
	.align	4


	//----- nvinfo : EIATTR_REGCOUNT
	.align		4
        /*0000*/ 	.byte	0x04, 0x2f
        /*0002*/ 	.short	(.L_3 - .L_2)
	.align		4
.L_2:
        /*0004*/ 	.word	index@(_Z11hello_worldv)
        /*0008*/ 	.word	0x00000018


	//----- nvinfo : EIATTR_FRAME_SIZE
	.align		4
.L_3:
        /*000c*/ 	.byte	0x04, 0x11
        /*000e*/ 	.short	(.L_5 - .L_4)
	.align		4
.L_4:
        /*0010*/ 	.word	index@(_Z11hello_worldv)
        /*0014*/ 	.word	0x00000008


	//----- nvinfo : EIATTR_MIN_STACK_SIZE
	.align		4
.L_5:
        /*0018*/ 	.byte	0x04, 0x12
        /*001a*/ 	.short	(.L_7 - .L_6)
	.align		4
.L_6:
        /*001c*/ 	.word	index@(_Z11hello_worldv)
        /*0020*/ 	.word	0x00000008
.L_7:


//--------------------- .nv.compat                --------------------------
	.section	.nv.compat,"",@"SHT_CUDA_COMPAT_INFO"
	.align	4
        /*0000*/ 	.byte	0x02, 0x09, 0x00, 0x00, 0x02, 0x02, 0x01, 0x00, 0x02, 0x05, 0x05, 0x00, 0x03, 0x07, 0x01, 0x01
        /*0010*/ 	.byte	0x02, 0x03, 0x00, 0x00, 0x02, 0x06, 0x01, 0x00, 0x04, 0x0b, 0x08, 0x00, 0x09, 0x00, 0x00, 0x00
        /*0020*/ 	.byte	0x00, 0x00, 0x00, 0x00


//--------------------- .nv.info._Z11hello_worldv --------------------------
	.section	.nv.info._Z11hello_worldv,"",@"SHT_CUDA_INFO"
	.sectionflags	@""
	.align	4


	//----- nvinfo : EIATTR_CUDA_API_VERSION
	.align		4
        /*0000*/ 	.byte	0x04, 0x37
        /*0002*/ 	.short	(.L_9 - .L_8)
.L_8:
        /*0004*/ 	.word	0x00000082


	//----- nvinfo : EIATTR_SPARSE_MMA_MASK
	.align		4
.L_9:
        /*0008*/ 	.byte	0x03, 0x50
        /*000a*/ 	.short	0x0000


	//----- nvinfo : EIATTR_MAXREG_COUNT
	.align		4
        /*000c*/ 	.byte	0x03, 0x1b
        /*000e*/ 	.short	0x00ff


	//----- nvinfo : EIATTR_EXTERNS
	.align		4
        /*0010*/ 	.byte	0x04, 0x0f
        /*0012*/ 	.short	(.L_11 - .L_10)


	//   ....[0]....
	.align		4
.L_10:
        /*0014*/ 	.word	index@(vprintf)


	//----- nvinfo : EIATTR_MERCURY_ISA_VERSION
	.align		4
.L_11:
        /*0018*/ 	.byte	0x03, 0x5f
        /*001a*/ 	.short	0x0101


	//----- nvinfo : EIATTR_VRC_CTA_INIT_COUNT
	.align		4
        /*001c*/ 	.byte	0x02, 0x4a
	.zero		1
	.zero		1


	//----- nvinfo : EIATTR_SYSCALL_OFFSETS
	.align		4
        /*0020*/ 	.byte	0x04, 0x46
        /*0022*/ 	.short	(.L_13 - .L_12)


	//   ....[0]....
.L_12:
        /*0024*/ 	.word	0x00000110


	//   ....[1]....
        /*0028*/ 	.word	0x000001c0


	//----- nvinfo : EIATTR_EXIT_INSTR_OFFSETS
	.align		4
.L_13:
        /*002c*/ 	.byte	0x04, 0x1c
        /*002e*/ 	.short	(.L_15 - .L_14)


	//   ....[0]....
.L_14:
        /*0030*/ 	.word	0x00000130


	//   ....[1]....
        /*0034*/ 	.word	0x000001d0


	//----- nvinfo : EIATTR_CRS_STACK_SIZE
	.align		4
.L_15:
        /*0038*/ 	.byte	0x04, 0x1e
        /*003a*/ 	.short	(.L_17 - .L_16)
.L_16:
        /*003c*/ 	.word	0x00000000


	//----- nvinfo : EIATTR_SW_WAR
	.align		4
.L_17:
        /*0040*/ 	.byte	0x04, 0x36
        /*0042*/ 	.short	(.L_19 - .L_18)
.L_18:
        /*0044*/ 	.word	0x00000008
.L_19:


//--------------------- .nv.callgraph             --------------------------
	.section	.nv.callgraph,"",@"SHT_CUDA_CALLGRAPH"
	.align	4
	.sectionentsize	8
	.align		4
        /*0000*/ 	.word	0x00000000
	.align		4
        /*0004*/ 	.word	0xffffffff
	.align		4
        /*0008*/ 	.word	index@(_Z11hello_worldv)
	.align		4
        /*000c*/ 	.word	index@(vprintf)
	.align		4
        /*0010*/ 	.word	0x00000000
	.align		4
        /*0014*/ 	.word	0xfffffffe
	.align		4
        /*0018*/ 	.word	0x00000000
	.align		4
        /*001c*/ 	.word	0xfffffffd
	.align		4
        /*0020*/ 	.word	0x00000000
	.align		4
        /*0024*/ 	.word	0xfffffffc


//--------------------- .nv.constant4             --------------------------
	.section	.nv.constant4,"a",@progbits
	.align	8
	.align		8
.nv.constant4:
        /*0000*/ 	.dword	vprintf
	.align		8
        /*0008*/ 	.dword	$str
	.align		8
        /*0010*/ 	.dword	$str$1


//--------------------- .text._Z11hello_worldv    --------------------------
	.section	.text._Z11hello_worldv,"ax",@progbits
	.align	128
        .global         _Z11hello_worldv
        .type           _Z11hello_worldv,@function
        .size           _Z11hello_worldv,(.L_x_3 - _Z11hello_worldv)
        .other          _Z11hello_worldv,@"STO_CUDA_ENTRY STV_DEFAULT"
_Z11hello_worldv:
.text._Z11hello_worldv:
[----:B------:R-:W0:Y:S01]  /*0000*/  LDC R1, c[0x0][0x37c] ;  /* 0x0000df00ff017b82 */ /* 0x000e220000000800 */
[----:B------:R-:W1:Y:S01]  /*0010*/  S2R R16, SR_CTAID.X ;  /* 0x0000000000107919 */ /* 0x000e620000002500 */
[----:B------:R-:W2:Y:S01]  /*0020*/  LDCU UR4, c[0x0][0x2f8] ;  /* 0x00005f00ff0477ac */ /* 0x000ea20008000800 */
[----:B0-----:R-:W-:Y:S01]  /*0030*/  VIADD R1, R1, 0xfffffff8 ;  /* 0xfffffff801017836 */ /* 0x001fe20000000000 */
[----:B------:R-:W-:Y:S01]  /*0040*/  MOV R2, 0x0 ;  /* 0x0000000000027802 */ /* 0x000fe20000000f00 */
[----:B------:R-:W1:Y:S01]  /*0050*/  S2R R17, SR_TID.X ;  /* 0x0000000000117919 */ /* 0x000e620000002100 */
[----:B------:R-:W0:Y:S02]  /*0060*/  LDCU UR5, c[0x0][0x2fc] ;  /* 0x00005f80ff0577ac */ /* 0x000e240008000800 */
[----:B------:R3:W4:Y:S01]  /*0070*/  LDC.64 R8, c[0x4][R2] ;  /* 0x0100000002087b82 */ /* 0x0007220000000a00 */
[----:B------:R-:W5:Y:S01]  /*0080*/  LDCU.64 UR6, c[0x4][0x8] ;  /* 0x01000100ff0677ac */ /* 0x000f620008000a00 */
[----:B--2---:R-:W-:-:S05]  /*0090*/  IADD3 R18, P0, PT, R1, UR4, RZ ;  /* 0x0000000401127c10 */ /* 0x004fca000ff1e0ff */
[----:B0-----:R-:W-:Y:S02]  /*00a0*/  IMAD.X R19, RZ, RZ, UR5, P0 ;  /* 0x00000005ff137e24 */ /* 0x001fe400080e06ff */
[----:B------:R-:W-:Y:S01]  /*00b0*/  IMAD.MOV.U32 R6, RZ, RZ, R18 ;  /* 0x000000ffff067224 */ /* 0x000fe200078e0012 */
[----:B-----5:R-:W-:Y:S01]  /*00c0*/  MOV R4, UR6 ;  /* 0x0000000600047c02 */ /* 0x020fe20008000f00 */
[----:B------:R-:W-:Y:S01]  /*00d0*/  IMAD.U32 R5, RZ, RZ, UR7 ;  /* 0x00000007ff057e24 */ /* 0x000fe2000f8e00ff */
[----:B------:R-:W-:Y:S01]  /*00e0*/  MOV R7, R19 ;  /* 0x0000001300077202 */ /* 0x000fe20000000f00 */
[----:B-1----:R3:W-:Y:S06]  /*00f0*/  STL.64 [R1], R16 ;  /* 0x0000001001007387 */ /* 0x0027ec0000100a00 */
[----:B------:R-:W-:-:S07]  /*0100*/  LEPC R20, `(.L_x_0) ;  /* 0x000000001014794e */ /* 0x000fce0000000000 */
[----:B---34-:R-:W-:Y:S05]  /*0110*/  CALL.ABS.NOINC R8 ;  /* 0x0000000008007343 */ /* 0x018fea0003c00000 */
.L_x_0:
[----:B------:R-:W-:-:S13]  /*0120*/  ISETP.NE.AND P0, PT, R17, RZ, PT ;  /* 0x000000ff1100720c */ /* 0x000fda0003f05270 */
[----:B------:R-:W-:Y:S05]  /*0130*/  @P0 EXIT ;  /* 0x000000000000094d */ /* 0x000fea0003800000 */
[----:B------:R0:W-:Y:S01]  /*0140*/  STL [R1], RZ ;  /* 0x000000ff01007387 */ /* 0x0001e20000100800 */
[----:B------:R-:W1:Y:S01]  /*0150*/  LDC.64 R2, c[0x4][R2] ;  /* 0x0100000002027b82 */ /* 0x000e620000000a00 */
[----:B------:R-:W2:Y:S01]  /*0160*/  LDCU.64 UR4, c[0x4][0x10] ;  /* 0x01000200ff0477ac */ /* 0x000ea20008000a00 */
[----:B------:R-:W-:Y:S01]  /*0170*/  IMAD.MOV.U32 R6, RZ, RZ, R18 ;  /* 0x000000ffff067224 */ /* 0x000fe200078e0012 */
[----:B------:R-:W-:Y:S01]  /*0180*/  MOV R7, R19 ;  /* 0x0000001300077202 */ /* 0x000fe20000000f00 */
[----:B--2---:R-:W-:Y:S01]  /*0190*/  IMAD.U32 R4, RZ, RZ, UR4 ;  /* 0x00000004ff047e24 */ /* 0x004fe2000f8e00ff */
[----:B0-----:R-:W-:-:S07]  /*01a0*/  MOV R5, UR5 ;  /* 0x0000000500057c02 */ /* 0x001fce0008000f00 */
[----:B------:R-:W-:-:S07]  /*01b0*/  LEPC R20, `(.L_x_1) ;  /* 0x000000001014794e */ /* 0x000fce0000000000 */
[----:B-1----:R-:W-:Y:S05]  /*01c0*/  CALL.ABS.NOINC R2 ;  /* 0x0000000002007343 */ /* 0x002fea0003c00000 */
.L_x_1:
[----:B------:R-:W-:Y:S05]  /*01d0*/  EXIT ;  /* 0x000000000000794d */ /* 0x000fea0003800000 */
.L_x_2:
[----:B------:R-:W-:-:S00]  /*01e0*/  BRA `(.L_x_2) ;  /* 0xfffffffc00fc7947 */ /* 0x000fc0000383ffff */
[----:B------:R-:W-:-:S00]  /*01f0*/  NOP ;  /* 0x0000000000007918 */ /* 0x000fc00000000000 */
        /* <DEDUP_REMOVED lines=8> */
.L_x_3:


//--------------------- .nv.global.init           --------------------------
	.section	.nv.global.init,"aw",@progbits
.nv.global.init:
	.type		$str,@object
	.size		$str,($str$1 - $str)
$str:
        /*0000*/ 	.byte	0x62, 0x6c, 0x6f, 0x63, 0x6b, 0x20, 0x69, 0x64, 0x78, 0x3a, 0x25, 0x64, 0x20, 0x74, 0x68, 0x72
        /*0010*/ 	.byte	0x65, 0x61, 0x64, 0x20, 0x69, 0x64, 0x78, 0x3a, 0x20, 0x25, 0x64, 0x0a, 0x00
	.type		$str$1,@object
	.size		$str$1,(.L_1 - $str$1)
$str$1:
        /*001d*/ 	.byte	0x47, 0x50, 0x55, 0x20, 0x74, 0x68, 0x72, 0x65, 0x61, 0x64, 0x20, 0x69, 0x64, 0x78, 0x3a, 0x20
        /*002d*/ 	.byte	0x25, 0x64, 0x20, 0x48, 0x65, 0x6c, 0x6c, 0x6f, 0x20, 0x77, 0x6f, 0x72, 0x6c, 0x64, 0x21, 0x0a
        /*003d*/ 	.byte	0x00
.L_1:


//--------------------- .nv.shared.reserved.0     --------------------------
	.section	.nv.shared.reserved.0,"aw",@nobits
	.weak		__nv_reservedSMEM_offset_0_alias
	.size		__nv_reservedSMEM_offset_0_alias, 0, 64
	.other		__nv_reservedSMEM_offset_0_alias,@"STO_CUDA_RESERVED_SHARED STV_DEFAULT"
__nv_reservedSMEM_offset_0_alias:
	.zero		0
	.zero		64


//--------------------- .nv.constant0._Z11hello_worldv --------------------------
	.section	.nv.constant0._Z11hello_worldv,"a",@progbits
	.sectionflags	@""
	.align	4
.nv.constant0._Z11hello_worldv:
	.zero		896


//--------------------- SYMBOLS --------------------------

	.type		.nv.reservedSmem.offset0,@object
	.size		.nv.reservedSmem.offset0,0x4
	.type		vprintf,@function
